//
// Generated by NVIDIA NVVM Compiler
//
// Compiler Build ID: CL-36424714
// Cuda compilation tools, release 13.0, V13.0.88
// Based on NVVM 20.0.0
//

.version 9.0
.target sm_100
.address_size 64

	// .globl	_Z21f64mma1688NaiveKernelPKdS0_Pd

.visible .entry _Z21f64mma1688NaiveKernelPKdS0_Pd(
	.param .u64 .ptr .align 1 _Z21f64mma1688NaiveKernelPKdS0_Pd_param_0,
	.param .u64 .ptr .align 1 _Z21f64mma1688NaiveKernelPKdS0_Pd_param_1,
	.param .u64 .ptr .align 1 _Z21f64mma1688NaiveKernelPKdS0_Pd_param_2
)
{
	.reg .b32 	%r<7>;
	.reg .b64 	%rd<12>;
	.reg .b64 	%fd<15>;

	ld.param.u64 	%rd1, [_Z21f64mma1688NaiveKernelPKdS0_Pd_param_0];
	ld.param.u64 	%rd2, [_Z21f64mma1688NaiveKernelPKdS0_Pd_param_1];
	ld.param.u64 	%rd3, [_Z21f64mma1688NaiveKernelPKdS0_Pd_param_2];
	cvta.to.global.u64 	%rd4, %rd3;
	cvta.to.global.u64 	%rd5, %rd2;
	cvta.to.global.u64 	%rd6, %rd1;
	mov.u32 	%r1, %tid.x;
	shl.b32 	%r2, %r1, 1;
	and.b32  	%r3, %r2, 56;
	and.b32  	%r4, %r1, 3;
	or.b32  	%r5, %r3, %r4;
	mul.wide.u32 	%rd7, %r5, 8;
	add.s64 	%rd8, %rd6, %rd7;
	ld.global.nc.f64 	%fd5, [%rd8];
	ld.global.nc.f64 	%fd6, [%rd8+512];
	ld.global.nc.f64 	%fd7, [%rd8+32];
	ld.global.nc.f64 	%fd8, [%rd8+544];
	add.s64 	%rd9, %rd5, %rd7;
	ld.global.nc.f64 	%fd9, [%rd9];
	ld.global.nc.f64 	%fd10, [%rd9+512];
	mov.f64 	%fd14, 0d0000000000000000;
	// begin inline asm
	mma.sync.aligned.m16n8k8.row.col.f64.f64.f64.f64 {%fd1, %fd2, %fd3, %fd4}, {%fd5, %fd6, %fd7, %fd8}, {%fd9, %fd10}, {%fd14, %fd14, %fd14, %fd14};

	// end inline asm
	and.b32  	%r6, %r2, 62;
	mul.wide.u32 	%rd10, %r6, 8;
	add.s64 	%rd11, %rd4, %rd10;
	st.global.f64 	[%rd11], %fd1;
	st.global.f64 	[%rd11+8], %fd2;
	st.global.f64 	[%rd11+512], %fd3;
	st.global.f64 	[%rd11+520], %fd4;
	ret;

}


// ===== COMPILED SASS (sm_100) =====

	.target	sm_100

	.elftype	@"ET_EXEC"


//--------------------- .note.nv.tkinfo           --------------------------
	.section	.note.nv.tkinfo,"",@"SHT_NOTE"
	.sectionflags	@"SHF_NOTE_NV_TKINFO"
	.tkinfo
        /*0018*/ 	.word	0x00000002
        /*0030*/ 	.string	""
        /*0030*/ 	.string	"ptxas"
        /*0030*/ 	.string	"Cuda compilation tools, release 13.0, V13.0.88"
        /*0030*/ 	.string	"Build cuda_13.0.r13.0/compiler.36424714_0"
        /*0030*/ 	.string	"-arch sm_100 -m 64 "



//--------------------- .note.nv.cuinfo           --------------------------
	.section	.note.nv.cuinfo,"",@"SHT_NOTE"
	.sectionflags	@"SHF_NOTE_NV_CUINFO"
        /*0018*/ 	.short	0x0002
        /*001a*/ 	.short	0x0064
        /*001c*/ 	.short	0x0082
	.zero		2


//--------------------- .nv.info                  --------------------------
	.section	.nv.info,"",@"SHT_CUDA_INFO"
	.align	4


	//----- nvinfo : EIATTR_REGCOUNT
	.align		4
        /*0000*/ 	.byte	0x04, 0x2f
        /*0002*/ 	.short	(.L_1 - .L_0)
	.align		4
.L_0:
        /*0004*/ 	.word	index@(_Z21f64mma1688NaiveKernelPKdS0_Pd)
        /*0008*/ 	.word	0x00000016


	//----- nvinfo : EIATTR_FRAME_SIZE
	.align		4
.L_1:
        /*000c*/ 	.byte	0x04, 0x11
        /*000e*/ 	.short	(.L_3 - .L_2)
	.align		4
.L_2:
        /*0010*/ 	.word	index@(_Z21f64mma1688NaiveKernelPKdS0_Pd)
        /*0014*/ 	.word	0x00000000


	//----- nvinfo : EIATTR_MIN_STACK_SIZE
	.align		4
.L_3:
        /*0018*/ 	.byte	0x04, 0x12
        /*001a*/ 	.short	(.L_5 - .L_4)
	.align		4
.L_4:
        /*001c*/ 	.word	index@(_Z21f64mma1688NaiveKernelPKdS0_Pd)
        /*0020*/ 	.word	0x00000000
.L_5:


//--------------------- .nv.compat                --------------------------
	.section	.nv.compat,"",@"SHT_CUDA_COMPAT_INFO"
	.align	4
        /*0000*/ 	.byte	0x02, 0x09, 0x00, 0x00, 0x02, 0x02, 0x01, 0x00, 0x02, 0x05, 0x05, 0x00, 0x03, 0x07, 0x01, 0x01
        /*0010*/ 	.byte	0x02, 0x03, 0x00, 0x00, 0x02, 0x06, 0x01, 0x00, 0x04, 0x0b, 0x08, 0x00, 0x01, 0x00, 0x00, 0x00
        /*0020*/ 	.byte	0x00, 0x00, 0x00, 0x00


//--------------------- .nv.info._Z21f64mma1688NaiveKernelPKdS0_Pd --------------------------
	.section	.nv.info._Z21f64mma1688NaiveKernelPKdS0_Pd,"",@"SHT_CUDA_INFO"
	.sectionflags	@""
	.align	4


	//----- nvinfo : EIATTR_CUDA_API_VERSION
	.align		4
        /*0000*/ 	.byte	0x04, 0x37
        /*0002*/ 	.short	(.L_7 - .L_6)
.L_6:
        /*0004*/ 	.word	0x00000082


	//----- nvinfo : EIATTR_KPARAM_INFO
	.align		4
.L_7:
        /*0008*/ 	.byte	0x04, 0x17
        /*000a*/ 	.short	(.L_9 - .L_8)
.L_8:
        /*000c*/ 	.word	0x00000000
        /*0010*/ 	.short	0x0002
        /*0012*/ 	.short	0x0010
        /*0014*/ 	.byte	0x00, 0xf5, 0x21, 0x00


	//----- nvinfo : EIATTR_KPARAM_INFO
	.align		4
.L_9:
        /*0018*/ 	.byte	0x04, 0x17
        /*001a*/ 	.short	(.L_11 - .L_10)
.L_10:
        /*001c*/ 	.word	0x00000000
        /*0020*/ 	.short	0x0001
        /*0022*/ 	.short	0x0008
        /*0024*/ 	.byte	0x00, 0xf5, 0x21, 0x00


	//----- nvinfo : EIATTR_KPARAM_INFO
	.align		4
.L_11:
        /*0028*/ 	.byte	0x04, 0x17
        /*002a*/ 	.short	(.L_13 - .L_12)
.L_12:
        /*002c*/ 	.word	0x00000000
        /*0030*/ 	.short	0x0000
        /*0032*/ 	.short	0x0000
        /*0034*/ 	.byte	0x00, 0xf5, 0x21, 0x00


	//----- nvinfo : EIATTR_SPARSE_MMA_MASK
	.align		4
.L_13:
        /*0038*/ 	.byte	0x03, 0x50
        /*003a*/ 	.short	0x0000


	//----- nvinfo : EIATTR_MAXREG_COUNT
	.align		4
        /*003c*/ 	.byte	0x03, 0x1b
        /*003e*/ 	.short	0x00ff


	//----- nvinfo : EIATTR_MERCURY_ISA_VERSION
	.align		4
        /*0040*/ 	.byte	0x03, 0x5f
        /*0042*/ 	.short	0x0101


	//----- nvinfo : EIATTR_VRC_CTA_INIT_COUNT
	.align		4
        /*0044*/ 	.byte	0x02, 0x4a
	.zero		1
	.zero		1


	//----- nvinfo : EIATTR_EXIT_INSTR_OFFSETS
	.align		4
        /*0048*/ 	.byte	0x04, 0x1c
        /*004a*/ 	.short	(.L_15 - .L_14)


	//   ....[0]....
.L_14:
        /*004c*/ 	.word	0x000001d0


	//----- nvinfo : EIATTR_CBANK_PARAM_SIZE
	.align		4
.L_15:
        /*0050*/ 	.byte	0x03, 0x19
        /*0052*/ 	.short	0x0018


	//----- nvinfo : EIATTR_PARAM_CBANK
	.align		4
        /*0054*/ 	.byte	0x04, 0x0a
        /*0056*/ 	.short	(.L_17 - .L_16)
	.align		4
.L_16:
        /*0058*/ 	.word	index@(.nv.constant0._Z21f64mma1688NaiveKernelPKdS0_Pd)
        /*005c*/ 	.short	0x0380
        /*005e*/ 	.short	0x0018


	//----- nvinfo : EIATTR_SW_WAR
	.align		4
.L_17:
        /*0060*/ 	.byte	0x04, 0x36
        /*0062*/ 	.short	(.L_19 - .L_18)
.L_18:
        /*0064*/ 	.word	0x00000008
.L_19:


//--------------------- .nv.callgraph             --------------------------
	.section	.nv.callgraph,"",@"SHT_CUDA_CALLGRAPH"
	.align	4
	.sectionentsize	8
	.align		4
        /*0000*/ 	.word	0x00000000
	.align		4
        /*0004*/ 	.word	0xffffffff
	.align		4
        /*0008*/ 	.word	0x00000000
	.align		4
        /*000c*/ 	.word	0xfffffffe
	.align		4
        /*0010*/ 	.word	0x00000000
	.align		4
        /*0014*/ 	.word	0xfffffffd
	.align		4
        /*0018*/ 	.word	0x00000000
	.align		4
        /*001c*/ 	.word	0xfffffffc


//--------------------- .text._Z21f64mma1688NaiveKernelPKdS0_Pd --------------------------
	.section	.text._Z21f64mma1688NaiveKernelPKdS0_Pd,"ax",@progbits
	.align	128
        .global         _Z21f64mma1688NaiveKernelPKdS0_Pd
        .type           _Z21f64mma1688NaiveKernelPKdS0_Pd,@function
        .size           _Z21f64mma1688NaiveKernelPKdS0_Pd,(.L_x_1 - _Z21f64mma1688NaiveKernelPKdS0_Pd)
        .other          _Z21f64mma1688NaiveKernelPKdS0_Pd,@"STO_CUDA_ENTRY STV_DEFAULT"
_Z21f64mma1688NaiveKernelPKdS0_Pd:
.text._Z21f64mma1688NaiveKernelPKdS0_Pd:
[----:B------:R-:W-:Y:S01]  /*0000*/  LDC R1, c[0x0][0x37c] ;  /* 0x0000df00ff017b82 */ /* 0x000fe20000000800 */
[----:B------:R-:W0:Y:S07]  /*0010*/  S2R R3, SR_TID.X ;  /* 0x0000000000037919 */ /* 0x000e2e0000002100 */
[----:B------:R-:W1:Y:S01]  /*0020*/  LDC.64 R12, c[0x0][0x380] ;  /* 0x0000e000ff0c7b82 */ /* 0x000e620000000a00 */
[----:B------:R-:W2:Y:S07]  /*0030*/  LDCU.64 UR4, c[0x0][0x358] ;  /* 0x00006b00ff0477ac */ /* 0x000eae0008000a00 */
[----:B------:R-:W3:Y:S01]  /*0040*/  LDC.64 R18, c[0x0][0x388] ;  /* 0x0000e200ff127b82 */ /* 0x000ee20000000a00 */
[----:B0-----:R-:W-:-:S04]  /*0050*/  SHF.L.U32 R0, R3, 0x1, RZ ;  /* 0x0000000103007819 */ /* 0x001fc800000006ff */
[----:B------:R-:W-:-:S04]  /*0060*/  LOP3.LUT R2, R0, 0x38, RZ, 0xc0, !PT ;  /* 0x0000003800027812 */ /* 0x000fc800078ec0ff */
[----:B------:R-:W-:-:S05]  /*0070*/  LOP3.LUT R3, R2, 0x3, R3, 0xf8, !PT ;  /* 0x0000000302037812 */ /* 0x000fca00078ef803 */
[----:B-1----:R-:W-:-:S04]  /*0080*/  IMAD.WIDE.U32 R12, R3, 0x8, R12 ;  /* 0x00000008030c7825 */ /* 0x002fc800078e000c */
[----:B---3--:R-:W-:Y:S01]  /*0090*/  IMAD.WIDE.U32 R18, R3, 0x8, R18 ;  /* 0x0000000803127825 */ /* 0x008fe200078e0012 */
[----:B--2---:R-:W2:Y:S04]  /*00a0*/  LDG.E.64.CONSTANT R4, desc[UR4][R12.64] ;  /* 0x000000040c047981 */ /* 0x004ea8000c1e9b00 */
[----:B------:R-:W2:Y:S04]  /*00b0*/  LDG.E.64.CONSTANT R10, desc[UR4][R18.64] ;  /* 0x00000004120a7981 */ /* 0x000ea8000c1e9b00 */
[----:B------:R-:W3:Y:S04]  /*00c0*/  LDG.E.64.CONSTANT R8, desc[UR4][R12.64+0x200] ;  /* 0x000200040c087981 */ /* 0x000ee8000c1e9b00 */
[----:B------:R-:W4:Y:S04]  /*00d0*/  LDG.E.64.CONSTANT R14, desc[UR4][R12.64+0x20] ;  /* 0x000020040c0e7981 */ /* 0x000f28000c1e9b00 */
[----:B------:R-:W4:Y:S04]  /*00e0*/  LDG.E.64.CONSTANT R2, desc[UR4][R18.64+0x200] ;  /* 0x0002000412027981 */ /* 0x000f28000c1e9b00 */
[----:B------:R-:W5:Y:S01]  /*00f0*/  LDG.E.64.CONSTANT R16, desc[UR4][R12.64+0x220] ;  /* 0x000220040c107981 */ /* 0x000f62000c1e9b00 */
[----:B--2---:R-:W4:-:S15]  /*0100*/  DMMA.8x8x4 R4, R4, R10, RZ ;  /* 0x0000000a0404723f */ /* 0x004f1e00000000ff */
[----:B------:R-:W-:-:S01]  /*0110*/  NOP ;  /* 0x0000000000007918 */ /* 0x000fc20000000000 */
[----:B---3--:R-:W5:-:S15]  /*0120*/  DMMA.8x8x4 R8, R8, R10, RZ ;  /* 0x0000000a0808723f */ /* 0x008f5e00000000ff */
[----:B------:R-:W-:-:S01]  /*0130*/  NOP ;  /* 0x0000000000007918 */ /* 0x000fc20000000000 */
[----:B----4-:R0:W1:Y:S02]  /*0140*/  DMMA.8x8x4 R4, R14, R2, R4 ;  /* 0x000000020e04723f */ /* 0x0100640000000004 */
[----:B0-----:R-:W0:-:S14]  /*0150*/  LDC.64 R14, c[0x0][0x390] ;  /* 0x0000e400ff0e7b82 */ /* 0x001e1c0000000a00 */
[----:B-----5:R2:W3:Y:S02]  /*0160*/  DMMA.8x8x4 R8, R16, R2, R8 ;  /* 0x000000021008723f */ /* 0x0204e40000000008 */
[----:B--2---:R-:W-:-:S05]  /*0170*/  LOP3.LUT R3, R0, 0x3e, RZ, 0xc0, !PT ;  /* 0x0000003e00037812 */ /* 0x004fca00078ec0ff */
[----:B0-----:R-:W-:-:S05]  /*0180*/  IMAD.WIDE.U32 R2, R3, 0x8, R14 ;  /* 0x0000000803027825 */ /* 0x001fca00078e000e */
[----:B-1----:R-:W-:Y:S04]  /*0190*/  STG.E.64 desc[UR4][R2.64], R4 ;  /* 0x0000000402007986 */ /* 0x002fe8000c101b04 */
[----:B------:R-:W-:Y:S04]  /*01a0*/  STG.E.64 desc[UR4][R2.64+0x8], R6 ;  /* 0x0000080602007986 */ /* 0x000fe8000c101b04 */
[----:B---3--:R-:W-:Y:S04]  /*01b0*/  STG.E.64 desc[UR4][R2.64+0x200], R8 ;  /* 0x0002000802007986 */ /* 0x008fe8000c101b04 */
[----:B------:R-:W-:Y:S01]  /*01c0*/  STG.E.64 desc[UR4][R2.64+0x208], R10 ;  /* 0x0002080a02007986 */ /* 0x000fe2000c101b04 */
[----:B------:R-:W-:Y:S05]  /*01d0*/  EXIT ;  /* 0x000000000000794d */ /* 0x000fea0003800000 */
.L_x_0:
[----:B------:R-:W-:-:S00]  /*01e0*/  BRA `(.L_x_0) ;  /* 0xfffffffc00fc7947 */ /* 0x000fc0000383ffff */
[----:B------:R-:W-:-:S00]  /*01f0*/  NOP ;  /* 0x0000000000007918 */ /* 0x000fc00000000000 */
        /* <DEDUP_REMOVED lines=8> */
.L_x_1:


//--------------------- .nv.shared.reserved.0     --------------------------
	.section	.nv.shared.reserved.0,"aw",@nobits
	.weak		__nv_reservedSMEM_offset_0_alias
	.size		__nv_reservedSMEM_offset_0_alias, 0, 64
	.other		__nv_reservedSMEM_offset_0_alias,@"STO_CUDA_RESERVED_SHARED STV_DEFAULT"
__nv_reservedSMEM_offset_0_alias:
	.zero		0
	.zero		64


//--------------------- .nv.constant0._Z21f64mma1688NaiveKernelPKdS0_Pd --------------------------
	.section	.nv.constant0._Z21f64mma1688NaiveKernelPKdS0_Pd,"a",@progbits
	.sectionflags	@""
	.align	4
.nv.constant0._Z21f64mma1688NaiveKernelPKdS0_Pd:
	.zero		920


//--------------------- SYMBOLS --------------------------

	.type		.nv.reservedSmem.offset0,@object
	.size		.nv.reservedSmem.offset0,0x4
